	.headerflags	@"EF_CUDA_TEXMODE_UNIFIED EF_CUDA_64BIT_ADDRESS EF_CUDA_ACCELERATORS EF_CUDA_SM90 EF_CUDA_VIRTUAL_SM(EF_CUDA_SM90)"
	.elftype	@"ET_EXEC"


//--------------------- .nv.info                  --------------------------
	.section	.nv.info,"",@"SHT_CUDA_INFO"
	.align	4


	//----- nvinfo : EIATTR_REGCOUNT
	.align		4
        /*0000*/ 	.byte	0x04, 0x2f
        /*0002*/ 	.short	(.L_3 - .L_2)
	.align		4
.L_2:
        /*0004*/ 	.word	index@(triton_poi_fused__native_batch_norm_legit_no_training_convolution_hardtanh_59)
        /*0008*/ 	.word	0x0000001a


	//----- nvinfo : EIATTR_MIN_STACK_SIZE
	.align		4
.L_3:
        /*000c*/ 	.byte	0x04, 0x12
        /*000e*/ 	.short	(.L_5 - .L_4)
	.align		4
.L_4:
        /*0010*/ 	.word	index@(triton_poi_fused__native_batch_norm_legit_no_training_convolution_hardtanh_59)
        /*0014*/ 	.word	0x00000000


	//----- nvinfo : EIATTR_FRAME_SIZE
	.align		4
.L_5:
        /*0018*/ 	.byte	0x04, 0x11
        /*001a*/ 	.short	(.L_7 - .L_6)
	.align		4
.L_6:
        /*001c*/ 	.word	index@(triton_poi_fused__native_batch_norm_legit_no_training_convolution_hardtanh_59)
        /*0020*/ 	.word	0x00000000


	//----- nvinfo : EIATTR_MIN_STACK_SIZE
	.align		4
.L_7:
        /*0024*/ 	.byte	0x04, 0x12
        /*0026*/ 	.short	(.L_9 - .L_8)
	.align		4
.L_8:
        /*0028*/ 	.word	index@(triton_poi_fused__native_batch_norm_legit_no_training_convolution_hardtanh_59)
        /*002c*/ 	.word	0x00000000
.L_9:


//--------------------- .nv.info.triton_poi_fused__native_batch_norm_legit_no_training_convolution_hardtanh_59 --------------------------
	.section	.nv.info.triton_poi_fused__native_batch_norm_legit_no_training_convolution_hardtanh_59,"",@"SHT_CUDA_INFO"
	.sectionflags	@""
	.align	4


	//----- nvinfo : EIATTR_CUDA_API_VERSION
	.align		4
        /*0000*/ 	.byte	0x04, 0x37
        /*0002*/ 	.short	(.L_11 - .L_10)
.L_10:
        /*0004*/ 	.word	0x0000007c


	//----- nvinfo : EIATTR_KPARAM_INFO
	.align		4
.L_11:
        /*0008*/ 	.byte	0x04, 0x17
        /*000a*/ 	.short	(.L_13 - .L_12)
.L_12:
        /*000c*/ 	.word	0x00000000
        /*0010*/ 	.short	0x0007
        /*0012*/ 	.short	0x0038
        /*0014*/ 	.byte	0x00, 0xf0, 0x11, 0x00


	//----- nvinfo : EIATTR_KPARAM_INFO
	.align		4
.L_13:
        /*0018*/ 	.byte	0x04, 0x17
        /*001a*/ 	.short	(.L_15 - .L_14)
.L_14:
        /*001c*/ 	.word	0x00000000
        /*0020*/ 	.short	0x0006
        /*0022*/ 	.short	0x0030
        /*0024*/ 	.byte	0x00, 0xf4, 0x21, 0x00


	//----- nvinfo : EIATTR_KPARAM_INFO
	.align		4
.L_15:
        /*0028*/ 	.byte	0x04, 0x17
        /*002a*/ 	.short	(.L_17 - .L_16)
.L_16:
        /*002c*/ 	.word	0x00000000
        /*0030*/ 	.short	0x0005
        /*0032*/ 	.short	0x0028
        /*0034*/ 	.byte	0x00, 0xf4, 0x21, 0x00


	//----- nvinfo : EIATTR_KPARAM_INFO
	.align		4
.L_17:
        /*0038*/ 	.byte	0x04, 0x17
        /*003a*/ 	.short	(.L_19 - .L_18)
.L_18:
        /*003c*/ 	.word	0x00000000
        /*0040*/ 	.short	0x0004
        /*0042*/ 	.short	0x0020
        /*0044*/ 	.byte	0x00, 0xf4, 0x21, 0x00


	//----- nvinfo : EIATTR_KPARAM_INFO
	.align		4
.L_19:
        /*0048*/ 	.byte	0x04, 0x17
        /*004a*/ 	.short	(.L_21 - .L_20)
.L_20:
        /*004c*/ 	.word	0x00000000
        /*0050*/ 	.short	0x0003
        /*0052*/ 	.short	0x0018
        /*0054*/ 	.byte	0x00, 0xf4, 0x21, 0x00


	//----- nvinfo : EIATTR_KPARAM_INFO
	.align		4
.L_21:
        /*0058*/ 	.byte	0x04, 0x17
        /*005a*/ 	.short	(.L_23 - .L_22)
.L_22:
        /*005c*/ 	.word	0x00000000
        /*0060*/ 	.short	0x0002
        /*0062*/ 	.short	0x0010
        /*0064*/ 	.byte	0x00, 0xf4, 0x21, 0x00


	//----- nvinfo : EIATTR_KPARAM_INFO
	.align		4
.L_23:
        /*0068*/ 	.byte	0x04, 0x17
        /*006a*/ 	.short	(.L_25 - .L_24)
.L_24:
        /*006c*/ 	.word	0x00000000
        /*0070*/ 	.short	0x0001
        /*0072*/ 	.short	0x0008
        /*0074*/ 	.byte	0x00, 0xf4, 0x21, 0x00


	//----- nvinfo : EIATTR_KPARAM_INFO
	.align		4
.L_25:
        /*0078*/ 	.byte	0x04, 0x17
        /*007a*/ 	.short	(.L_27 - .L_26)
.L_26:
        /*007c*/ 	.word	0x00000000
        /*0080*/ 	.short	0x0000
        /*0082*/ 	.short	0x0000
        /*0084*/ 	.byte	0x00, 0xf4, 0x21, 0x00


	//----- nvinfo : EIATTR_SPARSE_MMA_MASK
	.align		4
.L_27:
        /*0088*/ 	.byte	0x03, 0x50
        /*008a*/ 	.short	0x0000


	//----- nvinfo : EIATTR_MAXREG_COUNT
	.align		4
        /*008c*/ 	.byte	0x03, 0x1b
        /*008e*/ 	.short	0x00ff


	//----- nvinfo : EIATTR_EXIT_INSTR_OFFSETS
	.align		4
        /*0090*/ 	.byte	0x04, 0x1c
        /*0092*/ 	.short	(.L_29 - .L_28)


	//   ....[0]....
.L_28:
        /*0094*/ 	.word	0x000004e0


	//   ....[1]....
        /*0098*/ 	.word	0x00000500


	//----- nvinfo : EIATTR_REQNTID
	.align		4
.L_29:
        /*009c*/ 	.byte	0x04, 0x10
        /*009e*/ 	.short	(.L_31 - .L_30)
.L_30:
        /*00a0*/ 	.word	0x00000080
        /*00a4*/ 	.word	0x00000001
        /*00a8*/ 	.word	0x00000001


	//----- nvinfo : EIATTR_CBANK_PARAM_SIZE
	.align		4
.L_31:
        /*00ac*/ 	.byte	0x03, 0x19
        /*00ae*/ 	.short	0x003c


	//----- nvinfo : EIATTR_PARAM_CBANK
	.align		4
        /*00b0*/ 	.byte	0x04, 0x0a
        /*00b2*/ 	.short	(.L_33 - .L_32)
	.align		4
.L_32:
        /*00b4*/ 	.word	index@(.nv.constant0.triton_poi_fused__native_batch_norm_legit_no_training_convolution_hardtanh_59)
        /*00b8*/ 	.short	0x0210
        /*00ba*/ 	.short	0x003c


	//----- nvinfo : EIATTR_SW_WAR
	.align		4
.L_33:
        /*00bc*/ 	.byte	0x04, 0x36
        /*00be*/ 	.short	(.L_35 - .L_34)
.L_34:
        /*00c0*/ 	.word	0x00000008
.L_35:


//--------------------- .nv.callgraph             --------------------------
	.section	.nv.callgraph,"",@"SHT_CUDA_CALLGRAPH"
	.align	4
	.sectionentsize	8
	.align		4
        /*0000*/ 	.word	0x00000000
	.align		4
        /*0004*/ 	.word	0xffffffff
	.align		4
        /*0008*/ 	.word	0x00000000
	.align		4
        /*000c*/ 	.word	0xfffffffe
	.align		4
        /*0010*/ 	.word	0x00000000
	.align		4
        /*0014*/ 	.word	0xfffffffd
	.align		4
        /*0018*/ 	.word	0x00000000
	.align		4
        /*001c*/ 	.word	0xfffffffc


//--------------------- .nv.constant4             --------------------------
	.section	.nv.constant4,"a",@progbits
	.align	8
	.align		8
.nv.constant4:
        /*0000*/ 	.dword	_$_str
	.align		8
        /*0008*/ 	.dword	_$_str_$_2


//--------------------- .text.triton_poi_fused__native_batch_norm_legit_no_training_convolution_hardtanh_59 --------------------------
	.section	.text.triton_poi_fused__native_batch_norm_legit_no_training_convolution_hardtanh_59,"ax",@progbits
	.align	128
        .global         triton_poi_fused__native_batch_norm_legit_no_training_convolution_hardtanh_59
        .type           triton_poi_fused__native_batch_norm_legit_no_training_convolution_hardtanh_59,@function
        .size           triton_poi_fused__native_batch_norm_legit_no_training_convolution_hardtanh_59,(.L_x_1 - triton_poi_fused__native_batch_norm_legit_no_training_convolution_hardtanh_59)
        .other          triton_poi_fused__native_batch_norm_legit_no_training_convolution_hardtanh_59,@"STO_CUDA_ENTRY STV_DEFAULT"
triton_poi_fused__native_batch_norm_legit_no_training_convolution_hardtanh_59:
.text.triton_poi_fused__native_batch_norm_legit_no_training_convolution_hardtanh_59:
[----:B------:R-:W0:Y:S01]  /*0000*/  LDC R1, c[0x0][0x28] ;  /* 0x00000a00ff017b82 */ /* 0x000e220000000800 */
[----:B------:R-:W1:Y:S07]  /*0010*/  S2R R0, SR_TID.X ;  /* 0x0000000000007919 */ /* 0x000e6e0000002100 */
[----:B------:R-:W2:Y:S01]  /*0020*/  LDC.64 R2, c[0x0][0x228] ;  /* 0x00008a00ff027b82 */ /* 0x000ea20000000a00 */
[----:B------:R-:W-:Y:S01]  /*0030*/  CS2R R6, SRZ ;  /* 0x0000000000067805 */ /* 0x000fe2000001ff00 */
[----:B------:R-:W-:Y:S01]  /*0040*/  ULDC.64 UR4, c[0x0][0x208] ;  /* 0x0000820000047ab9 */ /* 0x000fe20000000a00 */
[----:B------:R-:W3:Y:S05]  /*0050*/  S2R R5, SR_CTAID.X ;  /* 0x0000000000057919 */ /* 0x000eea0000002500 */
[----:B------:R-:W4:Y:S08]  /*0060*/  LDC.64 R16, c[0x0][0x218] ;  /* 0x00008600ff107b82 */ /* 0x000f300000000a00 */
[----:B------:R-:W5:Y:S08]  /*0070*/  LDC.64 R18, c[0x0][0x220] ;  /* 0x00008800ff127b82 */ /* 0x000f700000000a00 */
[----:B------:R-:W5:Y:S01]  /*0080*/  LDC.64 R20, c[0x0][0x230] ;  /* 0x00008c00ff147b82 */ /* 0x000f620000000a00 */
[----:B-1----:R-:W-:-:S07]  /*0090*/  SHF.L.U32 R0, R0, 0x1, RZ ;  /* 0x0000000100007819 */ /* 0x002fce00000006ff */
[----:B------:R-:W1:Y:S01]  /*00a0*/  LDC.64 R14, c[0x0][0x238] ;  /* 0x00008e00ff0e7b82 */ /* 0x000e620000000a00 */
[----:B------:R-:W-:-:S04]  /*00b0*/  LOP3.LUT R0, R0, 0xfe, RZ, 0xc0, !PT ;  /* 0x000000fe00007812 */ /* 0x000fc800078ec0ff */
[----:B---3--:R-:W-:-:S04]  /*00c0*/  LEA R0, R5, R0, 0x8 ;  /* 0x0000000005007211 */ /* 0x008fc800078e40ff */
[C---:B------:R-:W-:Y:S01]  /*00d0*/  ISETP.GE.AND P0, PT, R0.reuse, 0x6780, PT ;  /* 0x000067800000780c */ /* 0x040fe20003f06270 */
[----:B------:R-:W-:-:S05]  /*00e0*/  IMAD.HI R4, R0, 0x27932b49, RZ ;  /* 0x27932b4900047827 */ /* 0x000fca00078e02ff */
[----:B------:R-:W-:-:S04]  /*00f0*/  SHF.R.U32.HI R5, RZ, 0x1f, R4 ;  /* 0x0000001fff057819 */ /* 0x000fc80000011604 */
[----:B------:R-:W-:-:S05]  /*0100*/  LEA.HI.SX32 R5, R4, R5, 0x18 ;  /* 0x0000000504057211 */ /* 0x000fca00078fc2ff */
[----:B------:R-:W-:Y:S02]  /*0110*/  IMAD R12, R5, -0x678, R0 ;  /* 0xfffff988050c7824 */ /* 0x000fe400078e0200 */
[----:B------:R-:W3:Y:S02]  /*0120*/  LDC.64 R4, c[0x0][0x210] ;  /* 0x00008400ff047b82 */ /* 0x000ee40000000a00 */
[----:B--2---:R-:W-:-:S05]  /*0130*/  IMAD.WIDE R2, R12, 0x4, R2 ;  /* 0x000000040c027825 */ /* 0x004fca00078e0202 */
[----:B------:R2:W3:Y:S01]  /*0140*/  @!P0 LDG.E.EL.64 R6, desc[UR4][R2.64] ;  /* 0x0000000402068981 */ /* 0x0004e2000c2e1b00 */
[----:B------:R-:W-:Y:S02]  /*0150*/  CS2R R8, SRZ ;  /* 0x0000000000087805 */ /* 0x000fe4000001ff00 */
[----:B------:R-:W-:Y:S01]  /*0160*/  CS2R R10, SRZ ;  /* 0x00000000000a7805 */ /* 0x000fe2000001ff00 */
[----:B----4-:R-:W-:-:S04]  /*0170*/  IMAD.WIDE R16, R12, 0x4, R16 ;  /* 0x000000040c107825 */ /* 0x010fc800078e0210 */
[C---:B-----5:R-:W-:Y:S01]  /*0180*/  IMAD.WIDE R18, R12.reuse, 0x4, R18 ;  /* 0x000000040c127825 */ /* 0x060fe200078e0212 */
[----:B------:R4:W5:Y:S01]  /*0190*/  @!P0 LDG.E.EL.64 R8, desc[UR4][R16.64] ;  /* 0x0000000410088981 */ /* 0x000962000c2e1b00 */
[----:B--2---:R-:W-:Y:S02]  /*01a0*/  CS2R R2, SRZ ;  /* 0x0000000000027805 */ /* 0x004fe4000001ff00 */
[----:B0-----:R-:W-:-:S04]  /*01b0*/  IMAD.WIDE R20, R12, 0x4, R20 ;  /* 0x000000040c147825 */ /* 0x001fc800078e0214 */
[----:B-1----:R-:W-:Y:S01]  /*01c0*/  IMAD.WIDE R22, R12, 0x4, R14 ;  /* 0x000000040c167825 */ /* 0x002fe200078e020e */
[----:B------:R-:W2:Y:S03]  /*01d0*/  @!P0 LDG.E.EL.64 R2, desc[UR4][R18.64] ;  /* 0x0000000412028981 */ /* 0x000ea6000c2e1b00 */
[----:B---3--:R-:W-:-:S05]  /*01e0*/  IMAD.WIDE R4, R0, 0x4, R4 ;  /* 0x0000000400047825 */ /* 0x008fca00078e0204 */
[----:B------:R-:W5:Y:S01]  /*01f0*/  @!P0 LDG.E.64 R10, desc[UR4][R4.64] ;  /* 0x00000004040a8981 */ /* 0x000f62000c1e1b00 */
[----:B------:R-:W-:Y:S02]  /*0200*/  CS2R R12, SRZ ;  /* 0x00000000000c7805 */ /* 0x000fe4000001ff00 */
[----:B------:R-:W-:-:S04]  /*0210*/  CS2R R14, SRZ ;  /* 0x00000000000e7805 */ /* 0x000fc8000001ff00 */
[----:B------:R-:W3:Y:S04]  /*0220*/  @!P0 LDG.E.EL.64 R12, desc[UR4][R20.64] ;  /* 0x00000004140c8981 */ /* 0x000ee8000c2e1b00 */
[----:B------:R-:W3:Y:S01]  /*0230*/  @!P0 LDG.E.EL.64 R14, desc[UR4][R22.64] ;  /* 0x00000004160e8981 */ /* 0x000ee2000c2e1b00 */
[----:B------:R-:W-:Y:S01]  /*0240*/  FADD R6, R6, 9.9999997473787516356e-06 ;  /* 0x3727c5ac06067421 */ /* 0x000fe20000000000 */
[----:B------:R-:W-:-:S03]  /*0250*/  FADD R7, R7, 9.9999997473787516356e-06 ;  /* 0x3727c5ac07077421 */ /* 0x000fc60000000000 */
[----:B----4-:R-:W0:Y:S08]  /*0260*/  MUFU.SQRT R16, R6 ;  /* 0x0000000600107308 */ /* 0x010e300000002000 */
[----:B------:R-:W1:Y:S01]  /*0270*/  MUFU.SQRT R17, R7 ;  /* 0x0000000700117308 */ /* 0x000e620000002000 */
[C---:B0-----:R-:W-:Y:S02]  /*0280*/  FSETP.GT.AND P1, PT, R16.reuse, 8.50705917302346158658e+37, PT ;  /* 0x7e8000001000780b */ /* 0x041fe40003f24000 */
[----:B------:R-:W-:-:S02]  /*0290*/  FSETP.GEU.AND P3, PT, R16, 1.175494350822287508e-38, PT ;  /* 0x008000001000780b */ /* 0x000fc40003f6e000 */
[C---:B-1----:R-:W-:Y:S02]  /*02a0*/  FSETP.GT.AND P2, PT, R17.reuse, 8.50705917302346158658e+37, PT ;  /* 0x7e8000001100780b */ /* 0x042fe40003f44000 */
[----:B------:R-:W-:-:S07]  /*02b0*/  FSETP.GEU.AND P4, PT, R17, 1.175494350822287508e-38, PT ;  /* 0x008000001100780b */ /* 0x000fce0003f8e000 */
[----:B------:R-:W-:Y:S01]  /*02c0*/  @P1 FMUL R16, R16, 0.25 ;  /* 0x3e80000010101820 */ /* 0x000fe20000400000 */
[----:B------:R-:W-:-:S03]  /*02d0*/  HFMA2.MMA R6, -RZ, RZ, 1.625, 0 ;  /* 0x3e800000ff067435 */ /* 0x000fc600000001ff */
[----:B------:R-:W-:Y:S01]  /*02e0*/  @!P3 FMUL R16, R16, 16777216 ;  /* 0x4b8000001010b820 */ /* 0x000fe20000400000 */
[----:B------:R-:W-:-:S04]  /*02f0*/  @P2 FMUL R17, R17, 0.25 ;  /* 0x3e80000011112820 */ /* 0x000fc80000400000 */
[----:B------:R-:W-:Y:S01]  /*0300*/  @!P4 FMUL R17, R17, 16777216 ;  /* 0x4b8000001111c820 */ /* 0x000fe20000400000 */
[----:B------:R-:W0:Y:S01]  /*0310*/  MUFU.RCP R16, R16 ;  /* 0x0000001000107308 */ /* 0x000e220000001000 */
[----:B------:R-:W-:-:S07]  /*0320*/  FSEL R7, R6, 1, P1 ;  /* 0x3f80000006077808 */ /* 0x000fce0000800000 */
[----:B------:R-:W1:Y:S01]  /*0330*/  MUFU.RCP R17, R17 ;  /* 0x0000001100117308 */ /* 0x000e620000001000 */
[----:B------:R-:W-:Y:S01]  /*0340*/  FSEL R6, R6, 1, P2 ;  /* 0x3f80000006067808 */ /* 0x000fe20001000000 */
[----:B------:R-:W-:Y:S01]  /*0350*/  @!P3 FMUL R7, R7, 16777216 ;  /* 0x4b8000000707b820 */ /* 0x000fe20000400000 */
[----:B-----5:R-:W-:Y:S01]  /*0360*/  FADD R8, R8, R10 ;  /* 0x0000000a08087221 */ /* 0x020fe20000000000 */
[----:B------:R-:W-:Y:S02]  /*0370*/  FADD R9, R9, R11 ;  /* 0x0000000b09097221 */ /* 0x000fe40000000000 */
[----:B------:R-:W-:Y:S01]  /*0380*/  @!P4 FMUL R6, R6, 16777216 ;  /* 0x4b8000000606c820 */ /* 0x000fe20000400000 */
[----:B0-----:R-:W-:Y:S01]  /*0390*/  FMUL R7, R16, R7 ;  /* 0x0000000710077220 */ /* 0x001fe20000400000 */
[----:B--2---:R-:W-:Y:S01]  /*03a0*/  FADD R2, R8, -R2 ;  /* 0x8000000208027221 */ /* 0x004fe20000000000 */
[----:B------:R-:W-:Y:S01]  /*03b0*/  FADD R3, R9, -R3 ;  /* 0x8000000309037221 */ /* 0x000fe20000000000 */
[----:B-1----:R-:W-:-:S02]  /*03c0*/  FMUL R6, R17, R6 ;  /* 0x0000000611067220 */ /* 0x002fc40000400000 */
[----:B------:R-:W-:Y:S02]  /*03d0*/  FMUL R7, R2, R7 ;  /* 0x0000000702077220 */ /* 0x000fe40000400000 */
[----:B------:R-:W-:Y:S02]  /*03e0*/  FMUL R6, R3, R6 ;  /* 0x0000000603067220 */ /* 0x000fe40000400000 */
[----:B---3--:R-:W-:Y:S01]  /*03f0*/  FFMA R7, R7, R12, R14 ;  /* 0x0000000c07077223 */ /* 0x008fe2000000000e */
[----:B------:R-:W0:Y:S01]  /*0400*/  LDC.64 R2, c[0x0][0x240] ;  /* 0x00009000ff027b82 */ /* 0x000e220000000a00 */
[----:B------:R-:W-:-:S03]  /*0410*/  FFMA R6, R6, R13, R15 ;  /* 0x0000000d06067223 */ /* 0x000fc6000000000f */
[C---:B------:R-:W-:Y:S02]  /*0420*/  FSETP.GTU.AND P1, PT, R7.reuse, RZ, PT ;  /* 0x000000ff0700720b */ /* 0x040fe40003f2c000 */
[C---:B------:R-:W-:Y:S02]  /*0430*/  FSETP.GTU.AND P2, PT, R6.reuse, RZ, PT ;  /* 0x000000ff0600720b */ /* 0x040fe40003f4c000 */
[----:B------:R-:W-:Y:S02]  /*0440*/  FSEL R10, R7, RZ, P1 ;  /* 0x000000ff070a7208 */ /* 0x000fe40000800000 */
[----:B------:R-:W-:Y:S02]  /*0450*/  FSEL R11, R6, RZ, P2 ;  /* 0x000000ff060b7208 */ /* 0x000fe40001000000 */
[C---:B------:R-:W-:Y:S02]  /*0460*/  FSETP.GEU.AND P1, PT, R10.reuse, 6, PT ;  /* 0x40c000000a00780b */ /* 0x040fe40003f2e000 */
[----:B------:R-:W-:Y:S01]  /*0470*/  FSETP.GEU.AND P2, PT, R11, 6, PT ;  /* 0x40c000000b00780b */ /* 0x000fe20003f4e000 */
[----:B------:R1:W-:Y:S01]  /*0480*/  @!P0 STG.E.64 desc[UR4][R4.64], R8 ;  /* 0x0000000804008986 */ /* 0x0003e2000c101b04 */
[----:B------:R-:W-:-:S02]  /*0490*/  FSETP.NAN.AND P3, PT, R10, R10, PT ;  /* 0x0000000a0a00720b */ /* 0x000fc40003f68000 */
[----:B------:R-:W-:Y:S01]  /*04a0*/  FSETP.NAN.AND P4, PT, R11, R11, PT ;  /* 0x0000000b0b00720b */ /* 0x000fe20003f88000 */
[----:B0-----:R-:W-:-:S06]  /*04b0*/  IMAD.WIDE R2, R0, 0x4, R2 ;  /* 0x0000000400027825 */ /* 0x001fcc00078e0202 */
[----:B------:R-:W-:Y:S02]  /*04c0*/  @P1 SEL R10, R10, 0x40c00000, P3 ;  /* 0x40c000000a0a1807 */ /* 0x000fe40001800000 */
[----:B------:R-:W-:Y:S01]  /*04d0*/  @P2 SEL R11, R11, 0x40c00000, P4 ;  /* 0x40c000000b0b2807 */ /* 0x000fe20002000000 */
[----:B------:R-:W-:Y:S06]  /*04e0*/  @P0 EXIT ;  /* 0x000000000000094d */ /* 0x000fec0003800000 */
[----:B------:R-:W-:Y:S01]  /*04f0*/  STG.E.64 desc[UR4][R2.64], R10 ;  /* 0x0000000a02007986 */ /* 0x000fe2000c101b04 */
[----:B------:R-:W-:Y:S05]  /*0500*/  EXIT ;  /* 0x000000000000794d */ /* 0x000fea0003800000 */
.L_x_0:
[----:B------:R-:W-:-:S00]  /*0510*/  BRA `(.L_x_0) ;  /* 0xfffffffc00fc7947 */ /* 0x000fc0000383ffff */
[----:B------:R-:W-:-:S00]  /*0520*/  NOP ;  /* 0x0000000000007918 */ /* 0x000fc00000000000 */
        /* <DEDUP_REMOVED lines=13> */
.L_x_1:


//--------------------- .nv.global.init           --------------------------
	.section	.nv.global.init,"aw",@progbits
.nv.global.init:
	.type		_$_str,@object
	.size		_$_str,(_$_str_$_2 - _$_str)
_$_str:
        /*0000*/ 	.byte	0x5f, 0x5f, 0x43, 0x55, 0x44, 0x41, 0x5f, 0x46, 0x54, 0x5a, 0x00
	.type		_$_str_$_2,@object
	.size		_$_str_$_2,(.L_1 - _$_str_$_2)
_$_str_$_2:
        /*000b*/ 	.byte	0x5f, 0x5f, 0x43, 0x55, 0x44, 0x41, 0x5f, 0x50, 0x52, 0x45, 0x43, 0x5f, 0x53, 0x51, 0x52, 0x54
        /*001b*/ 	.byte	0x00
.L_1:


//--------------------- .nv.constant0.triton_poi_fused__native_batch_norm_legit_no_training_convolution_hardtanh_59 --------------------------
	.section	.nv.constant0.triton_poi_fused__native_batch_norm_legit_no_training_convolution_hardtanh_59,"a",@progbits
	.sectionflags	@""
	.align	4
.nv.constant0.triton_poi_fused__native_batch_norm_legit_no_training_convolution_hardtanh_59:
	.zero		588
